	.headerflags	@"EF_CUDA_TEXMODE_UNIFIED EF_CUDA_64BIT_ADDRESS EF_CUDA_SM75 EF_CUDA_VIRTUAL_SM(EF_CUDA_SM75)"
	.elftype	@"ET_EXEC"


//--------------------- .nv.info                  --------------------------
	.section	.nv.info,"",@"SHT_CUDA_INFO"
	.align	4


	//----- nvinfo : EIATTR_REGCOUNT
	.align		4
        /*0000*/ 	.byte	0x04, 0x2f
        /*0002*/ 	.short	(.L_7 - .L_6)
	.align		4
.L_6:
        /*0004*/ 	.word	index@(triton_poi_fused_cat_1)
        /*0008*/ 	.word	0x00000020


	//----- nvinfo : EIATTR_FRAME_SIZE
	.align		4
.L_7:
        /*000c*/ 	.byte	0x04, 0x11
        /*000e*/ 	.short	(.L_9 - .L_8)
	.align		4
.L_8:
        /*0010*/ 	.word	index@(triton_poi_fused_cat_1)
        /*0014*/ 	.word	0x00000000


	//----- nvinfo : EIATTR_MIN_STACK_SIZE
	.align		4
.L_9:
        /*0018*/ 	.byte	0x04, 0x12
        /*001a*/ 	.short	(.L_11 - .L_10)
	.align		4
.L_10:
        /*001c*/ 	.word	index@(triton_poi_fused_cat_1)
        /*0020*/ 	.word	0x00000000
.L_11:


//--------------------- .nv.info.triton_poi_fused_cat_1 --------------------------
	.section	.nv.info.triton_poi_fused_cat_1,"",@"SHT_CUDA_INFO"
	.sectionflags	@""
	.align	4


	//----- nvinfo : EIATTR_SW_WAR
	.align		4
        /*0000*/ 	.byte	0x04, 0x36
        /*0002*/ 	.short	(.L_13 - .L_12)
.L_12:
        /*0004*/ 	.word	0x00000001


	//----- nvinfo : EIATTR_CUDA_API_VERSION
	.align		4
.L_13:
        /*0008*/ 	.byte	0x04, 0x37
        /*000a*/ 	.short	(.L_15 - .L_14)
.L_14:
        /*000c*/ 	.word	0x00000080


	//----- nvinfo : EIATTR_PARAM_CBANK
	.align		4
.L_15:
        /*0010*/ 	.byte	0x04, 0x0a
        /*0012*/ 	.short	(.L_17 - .L_16)
	.align		4
.L_16:
        /*0014*/ 	.word	index@(.nv.constant0.triton_poi_fused_cat_1)
        /*0018*/ 	.short	0x0160
        /*001a*/ 	.short	0x0030


	//----- nvinfo : EIATTR_CBANK_PARAM_SIZE
	.align		4
.L_17:
        /*001c*/ 	.byte	0x03, 0x19
        /*001e*/ 	.short	0x0030


	//----- nvinfo : EIATTR_KPARAM_INFO
	.align		4
        /*0020*/ 	.byte	0x04, 0x17
        /*0022*/ 	.short	(.L_19 - .L_18)
.L_18:
        /*0024*/ 	.word	0x00000000
        /*0028*/ 	.short	0x0005
        /*002a*/ 	.short	0x0028
        /*002c*/ 	.byte	0x00, 0xf4, 0x21, 0x00


	//----- nvinfo : EIATTR_KPARAM_INFO
	.align		4
.L_19:
        /*0030*/ 	.byte	0x04, 0x17
        /*0032*/ 	.short	(.L_21 - .L_20)
.L_20:
        /*0034*/ 	.word	0x00000000
        /*0038*/ 	.short	0x0004
        /*003a*/ 	.short	0x0020
        /*003c*/ 	.byte	0x00, 0xf0, 0x11, 0x00


	//----- nvinfo : EIATTR_KPARAM_INFO
	.align		4
.L_21:
        /*0040*/ 	.byte	0x04, 0x17
        /*0042*/ 	.short	(.L_23 - .L_22)
.L_22:
        /*0044*/ 	.word	0x00000000
        /*0048*/ 	.short	0x0003
        /*004a*/ 	.short	0x0018
        /*004c*/ 	.byte	0x00, 0xf4, 0x21, 0x00


	//----- nvinfo : EIATTR_KPARAM_INFO
	.align		4
.L_23:
        /*0050*/ 	.byte	0x04, 0x17
        /*0052*/ 	.short	(.L_25 - .L_24)
.L_24:
        /*0054*/ 	.word	0x00000000
        /*0058*/ 	.short	0x0002
        /*005a*/ 	.short	0x0010
        /*005c*/ 	.byte	0x00, 0xf4, 0x21, 0x00


	//----- nvinfo : EIATTR_KPARAM_INFO
	.align		4
.L_25:
        /*0060*/ 	.byte	0x04, 0x17
        /*0062*/ 	.short	(.L_27 - .L_26)
.L_26:
        /*0064*/ 	.word	0x00000000
        /*0068*/ 	.short	0x0001
        /*006a*/ 	.short	0x0008
        /*006c*/ 	.byte	0x00, 0xf4, 0x21, 0x00


	//----- nvinfo : EIATTR_KPARAM_INFO
	.align		4
.L_27:
        /*0070*/ 	.byte	0x04, 0x17
        /*0072*/ 	.short	(.L_29 - .L_28)
.L_28:
        /*0074*/ 	.word	0x00000000
        /*0078*/ 	.short	0x0000
        /*007a*/ 	.short	0x0000
        /*007c*/ 	.byte	0x00, 0xf4, 0x21, 0x00


	//----- nvinfo : EIATTR_MAXREG_COUNT
	.align		4
.L_29:
        /*0080*/ 	.byte	0x03, 0x1b
        /*0082*/ 	.short	0x00ff


	//----- nvinfo : EIATTR_EXTERNS
	.align		4
        /*0084*/ 	.byte	0x04, 0x0f
        /*0086*/ 	.short	(.L_31 - .L_30)


	//   ....[0]....
	.align		4
.L_30:
        /*0088*/ 	.word	index@(__assertfail)


	//----- nvinfo : EIATTR_SYSCALL_OFFSETS
	.align		4
.L_31:
        /*008c*/ 	.byte	0x04, 0x46
        /*008e*/ 	.short	(.L_33 - .L_32)


	//   ....[0]....
.L_32:
        /*0090*/ 	.word	0x000003a0


	//   ....[1]....
        /*0094*/ 	.word	0x00000690


	//----- nvinfo : EIATTR_EXIT_INSTR_OFFSETS
	.align		4
.L_33:
        /*0098*/ 	.byte	0x04, 0x1c
        /*009a*/ 	.short	(.L_35 - .L_34)


	//   ....[0]....
.L_34:
        /*009c*/ 	.word	0x00000930


	//   ....[1]....
        /*00a0*/ 	.word	0x00000960


	//----- nvinfo : EIATTR_REQNTID
	.align		4
.L_35:
        /*00a4*/ 	.byte	0x04, 0x10
        /*00a6*/ 	.short	(.L_37 - .L_36)
.L_36:
        /*00a8*/ 	.word	0x00000100
        /*00ac*/ 	.word	0x00000001
        /*00b0*/ 	.word	0x00000001


	//----- nvinfo : EIATTR_CRS_STACK_SIZE
	.align		4
.L_37:
        /*00b4*/ 	.byte	0x04, 0x1e
        /*00b6*/ 	.short	(.L_39 - .L_38)
.L_38:
        /*00b8*/ 	.word	0x00000000
.L_39:


//--------------------- .nv.callgraph             --------------------------
	.section	.nv.callgraph,"",@"SHT_CUDA_CALLGRAPH"
	.align	4
	.sectionentsize	8
	.align		4
        /*0000*/ 	.word	0x00000000
	.align		4
        /*0004*/ 	.word	0xffffffff
	.align		4
        /*0008*/ 	.word	index@(triton_poi_fused_cat_1)
	.align		4
        /*000c*/ 	.word	index@(__assertfail)
	.align		4
        /*0010*/ 	.word	0x00000000
	.align		4
        /*0014*/ 	.word	0xfffffffe
	.align		4
        /*0018*/ 	.word	0x00000000
	.align		4
        /*001c*/ 	.word	0xfffffffd
	.align		4
        /*0020*/ 	.word	0x00000000
	.align		4
        /*0024*/ 	.word	0xfffffffc


//--------------------- .nv.rel.action            --------------------------
	.section	.nv.rel.action,"",@"SHT_CUDA_RELOCINFO"
	.align	8
	.sectionentsize	8
        /*0000*/ 	.byte	0x73, 0x00, 0x00, 0x00, 0x00, 0x00, 0x00, 0x00, 0x00, 0x00, 0x00, 0x11, 0x25, 0x00, 0x05, 0x36


//--------------------- .nv.constant4             --------------------------
	.section	.nv.constant4,"a",@progbits
	.align	8
	.align		8
.nv.constant4:
        /*0000*/ 	.dword	__assertfail
	.align		8
        /*0008*/ 	.dword	assertFunc_1
	.align		8
        /*0010*/ 	.dword	assertFile_1
	.align		8
        /*0018*/ 	.dword	assertMessage_1
	.align		8
        /*0020*/ 	.dword	assertFunc_0
	.align		8
        /*0028*/ 	.dword	assertFile_0
	.align		8
        /*0030*/ 	.dword	assertMessage_0


//--------------------- .nv.constant0.triton_poi_fused_cat_1 --------------------------
	.section	.nv.constant0.triton_poi_fused_cat_1,"a",@progbits
	.sectionflags	@""
	.align	4
.nv.constant0.triton_poi_fused_cat_1:
	.zero		400


//--------------------- .text.triton_poi_fused_cat_1 --------------------------
	.section	.text.triton_poi_fused_cat_1,"ax",@progbits
	.sectionflags	@"SHF_BARRIERS=1"
	.sectioninfo	@"SHI_REGISTERS=32"
	.align	128
        .global         triton_poi_fused_cat_1
        .type           triton_poi_fused_cat_1,@function
        .size           triton_poi_fused_cat_1,(.L_x_3 - triton_poi_fused_cat_1)
        .other          triton_poi_fused_cat_1,@"STO_CUDA_ENTRY STV_DEFAULT"
triton_poi_fused_cat_1:
.text.triton_poi_fused_cat_1:
[----:B------:R-:W-:Y:S02]  /*0000*/  IMAD.MOV.U32 R1, RZ, RZ, c[0x0][0x28] ;  /* 0x00000a00ff017624 */ /* 0x000fe400078e00ff */
[----:B------:R-:W0:Y:S01]  /*0010*/  S2R R0, SR_TID.X ;  /* 0x0000000000007919 */ /* 0x000e220000002100 */
[----:B------:R-:W-:-:S03]  /*0020*/  IMAD.MOV.U32 R18, RZ, RZ, 0x8 ;  /* 0x00000008ff127424 */ /* 0x000fc600078e00ff */
[----:B------:R-:W1:Y:S01]  /*0030*/  S2R R5, SR_CTAID.X ;  /* 0x0000000000057919 */ /* 0x000e620000002500 */
[----:B0-----:R-:W-:Y:S01]  /*0040*/  IMAD.SHL.U32 R0, R0, 0x2, RZ ;  /* 0x0000000200007824 */ /* 0x001fe200078e00ff */
[----:B-1----:R-:W-:-:S04]  /*0050*/  SHF.R.S32.HI R3, RZ, 0x16, R5 ;  /* 0x00000016ff037819 */ /* 0x002fc80000011405 */
[----:B------:R-:W-:Y:S02]  /*0060*/  LOP3.LUT R0, R0, 0x1fe, RZ, 0xc0, !PT ;  /* 0x000001fe00007812 */ /* 0x000fe400078ec0ff */
[----:B------:R-:W-:-:S03]  /*0070*/  SGXT R3, R3, 0x1 ;  /* 0x000000010303781a */ /* 0x000fc60000000200 */
[----:B------:R-:W-:-:S04]  /*0080*/  IMAD R16, R5, 0x200, R0 ;  /* 0x0000020005107824 */ /* 0x000fc800078e0200 */
[C---:B------:R-:W-:Y:S01]  /*0090*/  IMAD.HI R0, R16.reuse, 0x38e38e39, RZ ;  /* 0x38e38e3910007827 */ /* 0x040fe200078e02ff */
[----:B------:R-:W-:Y:S02]  /*00a0*/  LEA.HI R3, R3, R16, RZ, 0x6 ;  /* 0x0000001003037211 */ /* 0x000fe400078f30ff */
[C---:B------:R-:W-:Y:S02]  /*00b0*/  ISETP.GE.AND P1, PT, R16.reuse, c[0x0][0x180], PT ;  /* 0x0000600010007a0c */ /* 0x040fe40003f26270 */
[----:B------:R-:W-:Y:S02]  /*00c0*/  LOP3.LUT R17, R3, 0xffffffc0, RZ, 0xc0, !PT ;  /* 0xffffffc003117812 */ /* 0x000fe400078ec0ff */
[----:B------:R-:W-:Y:S02]  /*00d0*/  SHF.R.U32.HI R5, RZ, 0x1f, R0 ;  /* 0x0000001fff057819 */ /* 0x000fe40000011600 */
[----:B------:R-:W-:Y:S01]  /*00e0*/  SHF.R.S32.HI R3, RZ, 0x6, R3 ;  /* 0x00000006ff037819 */ /* 0x000fe20000011403 */
[----:B------:R-:W-:Y:S01]  /*00f0*/  IMAD.IADD R17, R16, 0x1, -R17 ;  /* 0x0000000110117824 */ /* 0x000fe200078e0a11 */
[----:B------:R-:W-:-:S02]  /*0100*/  LEA.HI.SX32 R9, R0, R5, 0x19 ;  /* 0x0000000500097211 */ /* 0x000fc400078fcaff */
[----:B------:R-:W-:Y:S01]  /*0110*/  CS2R R4, SRZ ;  /* 0x0000000000047805 */ /* 0x000fe2000001ff00 */
[----:B------:R-:W-:Y:S01]  /*0120*/  IMAD.HI R0, R3, 0x38e38e39, RZ ;  /* 0x38e38e3903007827 */ /* 0x000fe200078e02ff */
[----:B------:R-:W-:-:S03]  /*0130*/  ISETP.LT.AND P3, PT, R17, 0x20, !P1 ;  /* 0x000000201100780c */ /* 0x000fc60004f61270 */
[----:B------:R-:W-:Y:S01]  /*0140*/  IMAD.WIDE R18, R9, R18, c[0x0][0x168] ;  /* 0x00005a0009127625 */ /* 0x000fe200078e0212 */
[----:B------:R-:W-:-:S04]  /*0150*/  SHF.R.U32.HI R7, RZ, 0x1, R0 ;  /* 0x00000001ff077819 */ /* 0x000fc80000011600 */
[----:B------:R-:W-:-:S04]  /*0160*/  LEA.HI R0, R0, R7, RZ, 0x1 ;  /* 0x0000000700007211 */ /* 0x000fc800078f08ff */
[----:B------:R-:W2:Y:S01]  /*0170*/  @P3 LDG.E.EL.64.SYS R4, [R18] ;  /* 0x0000000012043381 */ /* 0x000ea200002eeb00 */
[----:B------:R-:W-:Y:S01]  /*0180*/  IMAD R0, R0, -0x9, R3 ;  /* 0xfffffff700007824 */ /* 0x000fe200078e0203 */
[----:B------:R-:W-:Y:S01]  /*0190*/  MOV R22, RZ ;  /* 0x000000ff00167202 */ /* 0x000fe20000000f00 */
[----:B------:R-:W-:Y:S02]  /*01a0*/  IMAD.MOV.U32 R23, RZ, RZ, 0x2 ;  /* 0x00000002ff177424 */ /* 0x000fe400078e00ff */
[----:B------:R-:W-:-:S04]  /*01b0*/  IMAD R0, R9, 0xf, R0 ;  /* 0x0000000f09007824 */ /* 0x000fc800078e0200 */
[----:B------:R-:W-:-:S04]  /*01c0*/  IMAD.SHL.U32 R26, R0, 0x40, RZ ;  /* 0x00000040001a7824 */ /* 0x000fc800078e00ff */
[----:B------:R-:W-:-:S04]  /*01d0*/  IMAD.IADD R2, R17, 0x1, R26 ;  /* 0x0000000111027824 */ /* 0x000fc800078e021a */
[----:B------:R-:W-:-:S08]  /*01e0*/  IMAD.WIDE R2, R2, R23, c[0x0][0x160] ;  /* 0x0000580002027625 */ /* 0x000fd000078e0217 */
[----:B------:R0:W5:Y:S01]  /*01f0*/  @P3 LDG.E.EL.SYS R22, [R2] ;  /* 0x0000000002163381 */ /* 0x00016200002ee900 */
[----:B------:R-:W-:Y:S02]  /*0200*/  ISETP.GE.AND P2, PT, R17, 0x20, PT ;  /* 0x000000201100780c */ /* 0x000fe40003f46270 */
[----:B--2---:R-:W-:-:S04]  /*0210*/  SHF.R.U32.HI R7, RZ, 0x12, R5 ;  /* 0x00000012ff077819 */ /* 0x004fc80000011605 */
[----:B------:R-:W-:-:S04]  /*0220*/  LOP3.LUT R7, R7, 0x2000, RZ, 0xc0, !PT ;  /* 0x0000200007077812 */ /* 0x000fc800078ec0ff */
[----:B------:R-:W-:-:S05]  /*0230*/  IADD3 R24, P0, R4, R7, RZ ;  /* 0x0000000704187210 */ /* 0x000fca0007f1e0ff */
[----:B------:R-:W-:Y:S01]  /*0240*/  IMAD.X R25, RZ, RZ, R5, P0 ;  /* 0x000000ffff197224 */ /* 0x000fe200000e0605 */
[----:B------:R-:W-:-:S04]  /*0250*/  ISETP.LT.U32.AND P0, PT, R24, 0x2000, PT ;  /* 0x000020001800780c */ /* 0x000fc80003f01070 */
[----:B------:R-:W-:-:S12]  /*0260*/  ISETP.LT.U32.OR.EX P0, PT, R25, RZ, !P3, P0 ;  /* 0x000000ff1900720c */ /* 0x000fd80005f01500 */
[----:B------:R-:W-:Y:S05]  /*0270*/  @P0 BRA `(.L_x_0) ;  /* 0x0000013000000947 */ /* 0x000fea0003800000 */
[----:B0-----:R-:W-:Y:S01]  /*0280*/  MOV R0, 0x0 ;  /* 0x0000000000007802 */ /* 0x001fe20000000f00 */
[----:B------:R-:W-:Y:S01]  /*0290*/  IMAD.MOV.U32 R4, RZ, RZ, c[0x4][0x30] ;  /* 0x01000c00ff047624 */ /* 0x000fe200078e00ff */
[----:B------:R-:W-:Y:S01]  /*02a0*/  MOV R10, c[0x4][0x20] ;  /* 0x01000800000a7a02 */ /* 0x000fe20000000f00 */
[----:B------:R-:W-:Y:S02]  /*02b0*/  IMAD.MOV.U32 R5, RZ, RZ, c[0x4][0x34] ;  /* 0x01000d00ff057624 */ /* 0x000fe400078e00ff */
[----:B------:R-:W-:Y:S01]  /*02c0*/  IMAD.MOV.U32 R6, RZ, RZ, c[0x4][0x28] ;  /* 0x01000a00ff067624 */ /* 0x000fe200078e00ff */
[----:B------:R0:W1:Y:S01]  /*02d0*/  LDC.64 R2, c[0x4][R0] ;  /* 0x0100000000027b82 */ /* 0x0000620000000a00 */
[----:B------:R-:W-:Y:S02]  /*02e0*/  IMAD.MOV.U32 R7, RZ, RZ, c[0x4][0x2c] ;  /* 0x01000b00ff077624 */ /* 0x000fe400078e00ff */
[----:B------:R-:W-:Y:S02]  /*02f0*/  IMAD.MOV.U32 R8, RZ, RZ, 0x25 ;  /* 0x00000025ff087424 */ /* 0x000fe400078e00ff */
[----:B------:R-:W-:-:S02]  /*0300*/  IMAD.MOV.U32 R11, RZ, RZ, c[0x4][0x24] ;  /* 0x01000900ff0b7624 */ /* 0x000fc400078e00ff */
[----:B------:R-:W-:Y:S02]  /*0310*/  IMAD.MOV.U32 R12, RZ, RZ, 0x1 ;  /* 0x00000001ff0c7424 */ /* 0x000fe400078e00ff */
[----:B------:R-:W-:Y:S02]  /*0320*/  IMAD.MOV.U32 R13, RZ, RZ, RZ ;  /* 0x000000ffff0d7224 */ /* 0x000fe400078e00ff */
[----:B0-----:R-:W-:-:S06]  /*0330*/  LEPC R14 ;  /* 0x00000000000e734e */ /* 0x001fcc0000000000 */
[----:B------:R-:W-:Y:S02]  /*0340*/  MOV R9, 0x3b0 ;  /* 0x000003b000097802 */ /* 0x000fe40000000f00 */
[----:B------:R-:W-:Y:S02]  /*0350*/  MOV R20, 0x330 ;  /* 0x0000033000147802 */ /* 0x000fe40000000f00 */
[----:B------:R-:W-:Y:S02]  /*0360*/  MOV R21, 0x0 ;  /* 0x0000000000157802 */ /* 0x000fe40000000f00 */
[----:B------:R-:W-:Y:S02]  /*0370*/  MOV R0, 0x0 ;  /* 0x0000000000007802 */ /* 0x000fe40000000f00 */
[----:B------:R-:W-:-:S04]  /*0380*/  IADD3 R20, P0, P4, -R20, R9, R14 ;  /* 0x0000000914147210 */ /* 0x000fc80007c1e10e */
[----:B------:R-:W-:-:S06]  /*0390*/  IADD3.X R21, ~R0, R21, R15, P0, P4 ;  /* 0x0000001500157210 */ /* 0x000fcc00007e850f */
[----:B-1---5:R-:W-:Y:S05]  /*03a0*/  CALL.ABS.NOINC R2 ;  /* 0x0000000002007343 */ /* 0x022fea0003c00000 */
.L_x_0:
[----:B0-----:R-:W-:Y:S01]  /*03b0*/  ISETP.GT.AND P4, PT, R17, 0x1f, !P1 ;  /* 0x0000001f1100780c */ /* 0x001fe20004f84270 */
[----:B------:R-:W-:Y:S01]  /*03c0*/  CS2R R6, SRZ ;  /* 0x0000000000067805 */ /* 0x000fe2000001ff00 */
[----:B------:R-:W-:Y:S04]  /*03d0*/  WARPSYNC 0xffffffff ;  /* 0xffffffff00007948 */ /* 0x000fe80003800000 */
[----:B------:R-:W-:Y:S06]  /*03e0*/  BAR.SYNC 0x0 ;  /* 0x0000000000007b1d */ /* 0x000fec0000000000 */
[----:B------:R0:W2:Y:S01]  /*03f0*/  @P4 LDG.E.EL.64.SYS R6, [R18] ;  /* 0x0000000012064381 */ /* 0x0000a200002eeb00 */
[----:B------:R-:W-:Y:S01]  /*0400*/  LEA R8, P0, R24, c[0x0][0x170], 0x7 ;  /* 0x00005c0018087a11 */ /* 0x000fe200078038ff */
[----:B------:R-:W-:Y:S01]  /*0410*/  IMAD.MOV.U32 R27, RZ, RZ, RZ ;  /* 0x000000ffff1b7224 */ /* 0x000fe200078e00ff */
[----:B------:R-:W-:-:S02]  /*0420*/  IADD3 R0, R26, 0x20, RZ ;  /* 0x000000201a007810 */ /* 0x000fc40007ffe0ff */
[C---:B------:R-:W-:Y:S02]  /*0430*/  IADD3 R29, R17.reuse, -0x20, RZ ;  /* 0xffffffe0111d7810 */ /* 0x040fe40007ffe0ff */
[----:B------:R-:W-:Y:S01]  /*0440*/  LEA.HI.X R9, R24, c[0x0][0x174], R25, 0x7, P0 ;  /* 0x00005d0018097a11 */ /* 0x000fe200000f3c19 */
[----:B------:R-:W-:Y:S01]  /*0450*/  IMAD.IADD R2, R17, 0x1, R0 ;  /* 0x0000000111027824 */ /* 0x000fe200078e0200 */
[----:B------:R-:W-:Y:S01]  /*0460*/  CS2R R24, SRZ ;  /* 0x0000000000187805 */ /* 0x000fe2000001ff00 */
[----:B------:R-:W-:Y:S01]  /*0470*/  IMAD.IADD R4, R0, 0x1, R29 ;  /* 0x0000000100047824 */ /* 0x000fe200078e021d */
[----:B0-----:R-:W-:Y:S01]  /*0480*/  MOV R18, RZ ;  /* 0x000000ff00127202 */ /* 0x001fe20000000f00 */
[----:B------:R-:W-:-:S04]  /*0490*/  IMAD.WIDE R2, R2, R23, c[0x0][0x160] ;  /* 0x0000580002027625 */ /* 0x000fc800078e0217 */
[----:B------:R-:W-:-:S04]  /*04a0*/  IMAD.WIDE R4, R4, R23, c[0x0][0x160] ;  /* 0x0000580004047625 */ /* 0x000fc800078e0217 */
[----:B------:R-:W-:Y:S01]  /*04b0*/  IMAD.WIDE R8, R17, 0x2, R8 ;  /* 0x0000000211087825 */ /* 0x000fe200078e0208 */
[----:B------:R0:W5:Y:S04]  /*04c0*/  @P3 LDG.E.EL.SYS R27, [R2] ;  /* 0x00000000021b3381 */ /* 0x00016800002ee900 */
[----:B------:R0:W5:Y:S04]  /*04d0*/  @P4 LDG.E.EL.SYS R24, [R4] ;  /* 0x0000000004184381 */ /* 0x00016800002ee900 */
[----:B------:R0:W5:Y:S04]  /*04e0*/  @P3 LDG.E.EL.SYS R25, [R8] ;  /* 0x0000000008193381 */ /* 0x00016800002ee900 */
[----:B------:R0:W5:Y:S01]  /*04f0*/  @P3 LDG.E.EL.SYS R18, [R8+0x40] ;  /* 0x0000400008123381 */ /* 0x00016200002ee900 */
        /* <DEDUP_REMOVED lines=26> */
.L_x_1:
[C---:B0-----:R-:W-:Y:S01]  /*06a0*/  LEA R4, P0, R19.reuse, c[0x0][0x170], 0x7 ;  /* 0x00005c0013047a11 */ /* 0x041fe200078038ff */
[----:B------:R-:W-:Y:S01]  /*06b0*/  IMAD.IADD R2, R26, 0x1, R29 ;  /* 0x000000011a027824 */ /* 0x000fe200078e021d */
[----:B------:R-:W-:Y:S01]  /*06c0*/  SHF.R.S32.HI R0, RZ, 0x1f, R17 ;  /* 0x0000001fff007819 */ /* 0x000fe20000011411 */
[----:B------:R-:W-:Y:S01]  /*06d0*/  CS2R R6, SRZ ;  /* 0x0000000000067805 */ /* 0x000fe2000001ff00 */
[----:B------:R-:W-:Y:S01]  /*06e0*/  LEA.HI.X R3, R19, c[0x0][0x174], R28, 0x7, P0 ;  /* 0x00005d0013037a11 */ /* 0x000fe200000f3c1c */
[----:B------:R-:W-:Y:S04]  /*06f0*/  WARPSYNC 0xffffffff ;  /* 0xffffffff00007948 */ /* 0x000fe80003800000 */
[----:B------:R-:W-:Y:S05]  /*0700*/  BAR.SYNC 0x0 ;  /* 0x0000000000007b1d */ /* 0x000fea0000000000 */
[----:B------:R-:W-:-:S04]  /*0710*/  LEA R4, P0, R17, R4, 0x1 ;  /* 0x0000000411047211 */ /* 0x000fc800078008ff */
[----:B------:R-:W-:Y:S01]  /*0720*/  LEA.HI.X R5, R17, R3, R0, 0x1, P0 ;  /* 0x0000000311057211 */ /* 0x000fe200000f0c00 */
[----:B------:R-:W-:-:S04]  /*0730*/  IMAD.WIDE R2, R2, R23, c[0x0][0x160] ;  /* 0x0000580002027625 */ /* 0x000fc800078e0217 */
[----:B------:R-:W-:-:S03]  /*0740*/  IMAD.MOV.U32 R0, RZ, RZ, RZ ;  /* 0x000000ffff007224 */ /* 0x000fc600078e00ff */
[----:B------:R-:W2:Y:S04]  /*0750*/  @P4 LDG.E.EL.SYS R7, [R4] ;  /* 0x0000000004074381 */ /* 0x000ea800002ee900 */
[----:B------:R0:W3:Y:S04]  /*0760*/  @P4 LDG.E.EL.SYS R6, [R2] ;  /* 0x0000000002064381 */ /* 0x0000e800002ee900 */
[----:B------:R-:W4:Y:S01]  /*0770*/  @P4 LDG.E.EL.SYS R0, [R4+-0x40] ;  /* 0xffffc00004004381 */ /* 0x000f2200002ee900 */
[----:B-----5:R-:W-:Y:S02]  /*0780*/  HADD2.F32 R10, R27.H1_H1, -RZ.H0_H0 ;  /* 0xa00000ff1b0a7230 */ /* 0x020fe40000004c00 */
[----:B------:R-:W-:-:S02]  /*0790*/  HADD2.F32 R11, R18.H1_H1, -RZ.H0_H0 ;  /* 0xa00000ff120b7230 */ /* 0x000fc40000004c00 */
[----:B------:R-:W-:Y:S02]  /*07a0*/  HADD2.F32 R8, R22.H1_H1, -RZ.H0_H0 ;  /* 0xa00000ff16087230 */ /* 0x000fe40000004c00 */
[----:B------:R-:W-:-:S04]  /*07b0*/  HADD2.F32 R9, R25.H1_H1, -RZ.H0_H0 ;  /* 0xa00000ff19097230 */ /* 0x000fc80000004c00 */
[----:B------:R-:W-:Y:S01]  /*07c0*/  FMUL R10, R10, R11 ;  /* 0x0000000b0a0a7220 */ /* 0x000fe20000400000 */
[----:B------:R-:W-:-:S03]  /*07d0*/  HADD2.F32 R27, R27.H0_H0, -RZ.H0_H0 ;  /* 0xa00000ff1b1b7230 */ /* 0x000fc60000004800 */
[----:B------:R-:W-:Y:S01]  /*07e0*/  FFMA R9, R8, R9, -R10 ;  /* 0x0000000908097223 */ /* 0x000fe2000000080a */
[----:B------:R-:W-:Y:S02]  /*07f0*/  HADD2.F32 R18, R18.H0_H0, -RZ.H0_H0 ;  /* 0xa00000ff12127230 */ /* 0x000fe40000004800 */
[----:B------:R-:W-:Y:S02]  /*0800*/  HADD2.F32 R22, R22.H0_H0, -RZ.H0_H0 ;  /* 0xa00000ff16167230 */ /* 0x000fe40000004800 */
[----:B------:R-:W-:Y:S02]  /*0810*/  HADD2.F32 R25, R25.H0_H0, -RZ.H0_H0 ;  /* 0xa00000ff19197230 */ /* 0x000fe40000004800 */
[C---:B0-----:R-:W-:Y:S02]  /*0820*/  HADD2.F32 R2, R24.reuse.H1_H1, -RZ.H0_H0 ;  /* 0xa00000ff18027230 */ /* 0x041fe40000004c00 */
[----:B------:R-:W-:Y:S01]  /*0830*/  FMUL R18, R27, R18 ;  /* 0x000000121b127220 */ /* 0x000fe20000400000 */
[----:B------:R-:W-:-:S03]  /*0840*/  HADD2.F32 R24, R24.H0_H0, -RZ.H0_H0 ;  /* 0xa00000ff18187230 */ /* 0x000fc60000004800 */
[----:B------:R-:W-:Y:S02]  /*0850*/  FFMA R18, R22, R25, -R18 ;  /* 0x0000001916127223 */ /* 0x000fe40000000812 */
[----:B------:R-:W-:Y:S01]  /*0860*/  IMAD.WIDE R16, R16, R23, c[0x0][0x178] ;  /* 0x00005e0010107625 */ /* 0x000fe200078e0217 */
[C---:B--2---:R-:W-:Y:S02]  /*0870*/  HADD2.F32 R3, R7.reuse.H1_H1, -RZ.H0_H0 ;  /* 0xa00000ff07037230 */ /* 0x044fe40000004c00 */
[C---:B---3--:R-:W-:Y:S02]  /*0880*/  HADD2.F32 R8, R6.reuse.H1_H1, -RZ.H0_H0 ;  /* 0xa00000ff06087230 */ /* 0x048fe40000004c00 */
[----:B------:R-:W-:Y:S02]  /*0890*/  HADD2.F32 R6, R6.H0_H0, -RZ.H0_H0 ;  /* 0xa00000ff06067230 */ /* 0x000fe40000004800 */
[----:B------:R-:W-:Y:S02]  /*08a0*/  HADD2.F32 R7, R7.H0_H0, -RZ.H0_H0 ;  /* 0xa00000ff07077230 */ /* 0x000fe40000004800 */
[----:B----4-:R-:W-:-:S02]  /*08b0*/  HADD2.F32 R5, R0.H1_H1, -RZ.H0_H0 ;  /* 0xa00000ff00057230 */ /* 0x010fc40000004c00 */
[----:B------:R-:W-:Y:S02]  /*08c0*/  FMUL R8, R8, R3 ;  /* 0x0000000308087220 */ /* 0x000fe40000400000 */
[----:B------:R-:W-:Y:S02]  /*08d0*/  HADD2.F32 R3, R0.H0_H0, -RZ.H0_H0 ;  /* 0xa00000ff00037230 */ /* 0x000fe40000004800 */
[----:B------:R-:W-:Y:S02]  /*08e0*/  FMUL R6, R6, R7 ;  /* 0x0000000706067220 */ /* 0x000fe40000400000 */
[----:B------:R-:W-:-:S04]  /*08f0*/  @P2 FFMA R9, R2, R5, R8 ;  /* 0x0000000502092223 */ /* 0x000fc80000000008 */
[----:B------:R-:W-:Y:S02]  /*0900*/  @P2 FFMA R18, R24, R3, R6 ;  /* 0x0000000318122223 */ /* 0x000fe40000000006 */
[----:B------:R-:W0:Y:S08]  /*0910*/  F2F.F16.F32 R9, R9 ;  /* 0x0000000900097304 */ /* 0x000e300000200800 */
[----:B------:R-:W1:Y:S01]  /*0920*/  F2F.F16.F32 R18, R18 ;  /* 0x0000001200127304 */ /* 0x000e620000200800 */
[----:B------:R-:W-:Y:S05]  /*0930*/  @P1 EXIT ;  /* 0x000000000000194d */ /* 0x000fea0003800000 */
[----:B01----:R-:W-:-:S08]  /*0940*/  PRMT R9, R18, 0x5410, R9 ;  /* 0x0000541012097816 */ /* 0x003fd00000000009 */
[----:B------:R-:W-:Y:S01]  /*0950*/  STG.E.SYS [R16], R9 ;  /* 0x0000000910007386 */ /* 0x000fe2000010e900 */
[----:B------:R-:W-:Y:S05]  /*0960*/  EXIT ;  /* 0x000000000000794d */ /* 0x000fea0003800000 */
.L_x_2:
[----:B------:R-:W-:-:S00]  /*0970*/  BRA `(.L_x_2) ;  /* 0xfffffff000007947 */ /* 0x000fc0000383ffff */
.L_x_3:


//--------------------- .nv.global.init           --------------------------
	.section	.nv.global.init,"aw",@progbits
.nv.global.init:
	.type		assertFunc_1,@object
	.size		assertFunc_1,(assertFunc_0 - assertFunc_1)
assertFunc_1:
        /*0000*/ 	.byte	0x75, 0x6e, 0x6b, 0x6e, 0x6f, 0x77, 0x6e, 0x00
	.type		assertFunc_0,@object
	.size		assertFunc_0,(assertMessage_1 - assertFunc_0)
assertFunc_0:
        /*0008*/ 	.byte	0x75, 0x6e, 0x6b, 0x6e, 0x6f, 0x77, 0x6e, 0x00
	.type		assertMessage_1,@object
	.size		assertMessage_1,(assertMessage_0 - assertMessage_1)
assertMessage_1:
        /*0010*/ 	.byte	0x69, 0x6e, 0x64, 0x65, 0x78, 0x20, 0x6f, 0x75, 0x74, 0x20, 0x6f, 0x66, 0x20, 0x62, 0x6f, 0x75
        /*0020*/ 	.byte	0x6e, 0x64, 0x73, 0x3a, 0x20, 0x30, 0x20, 0x3c, 0x3d, 0x20, 0x74, 0x6c, 0x2e, 0x62, 0x72, 0x6f
        /*0030*/ 	.byte	0x61, 0x64, 0x63, 0x61, 0x73, 0x74, 0x5f, 0x74, 0x6f, 0x28, 0x74, 0x6d, 0x70, 0x32, 0x38, 0x2c
        /*0040*/ 	.byte	0x20, 0x5b, 0x58, 0x42, 0x4c, 0x4f, 0x43, 0x4b, 0x5d, 0x29, 0x20, 0x3c, 0x20, 0x38, 0x31, 0x39
        /*0050*/ 	.byte	0x32, 0x00
	.type		assertMessage_0,@object
	.size		assertMessage_0,(assertFile_0 - assertMessage_0)
assertMessage_0:
        /*0052*/ 	.byte	0x69, 0x6e, 0x64, 0x65, 0x78, 0x20, 0x6f, 0x75, 0x74, 0x20, 0x6f, 0x66, 0x20, 0x62, 0x6f, 0x75
        /*0062*/ 	.byte	0x6e, 0x64, 0x73, 0x3a, 0x20, 0x30, 0x20, 0x3c, 0x3d, 0x20, 0x74, 0x6c, 0x2e, 0x62, 0x72, 0x6f
        /*0072*/ 	.byte	0x61, 0x64, 0x63, 0x61, 0x73, 0x74, 0x5f, 0x74, 0x6f, 0x28, 0x74, 0x6d, 0x70, 0x31, 0x30, 0x2c
        /*0082*/ 	.byte	0x20, 0x5b, 0x58, 0x42, 0x4c, 0x4f, 0x43, 0x4b, 0x5d, 0x29, 0x20, 0x3c, 0x20, 0x38, 0x31, 0x39
        /*0092*/ 	.byte	0x32, 0x00
	.type		assertFile_0,@object
	.size		assertFile_0,(assertFile_1 - assertFile_0)
assertFile_0:
        /*0094*/ 	.byte	0x2f, 0x74, 0x6d, 0x70, 0x2f, 0x74, 0x6f, 0x72, 0x63, 0x68, 0x69, 0x6e, 0x64, 0x75, 0x63, 0x74
        /*00a4*/ 	.byte	0x6f, 0x72, 0x5f, 0x79, 0x78, 0x69, 0x61, 0x6f, 0x39, 0x38, 0x36, 0x2f, 0x72, 0x6f, 0x2f, 0x63
        /*00b4*/ 	.byte	0x72, 0x6f, 0x67, 0x6c, 0x77, 0x33, 0x36, 0x6b, 0x77, 0x70, 0x37, 0x34, 0x79, 0x69, 0x70, 0x72
        /*00c4*/ 	.byte	0x35, 0x74, 0x68, 0x68, 0x6a, 0x79, 0x33, 0x78, 0x73, 0x6d, 0x6d, 0x6d, 0x37, 0x63, 0x36, 0x6a
        /*00d4*/ 	.byte	0x66, 0x65, 0x6e, 0x7a, 0x7a, 0x72, 0x63, 0x70, 0x64, 0x35, 0x37, 0x6d, 0x34, 0x63, 0x6e, 0x36
        /*00e4*/ 	.byte	0x6b, 0x6b, 0x65, 0x2e, 0x70, 0x79, 0x00
	.type		assertFile_1,@object
	.size		assertFile_1,(.L_1 - assertFile_1)
assertFile_1:
        /*00eb*/ 	.byte	0x2f, 0x74, 0x6d, 0x70, 0x2f, 0x74, 0x6f, 0x72, 0x63, 0x68, 0x69, 0x6e, 0x64, 0x75, 0x63, 0x74
        /*00fb*/ 	.byte	0x6f, 0x72, 0x5f, 0x79, 0x78, 0x69, 0x61, 0x6f, 0x39, 0x38, 0x36, 0x2f, 0x72, 0x6f, 0x2f, 0x63
        /*010b*/ 	.byte	0x72, 0x6f, 0x67, 0x6c, 0x77, 0x33, 0x36, 0x6b, 0x77, 0x70, 0x37, 0x34, 0x79, 0x69, 0x70, 0x72
        /*011b*/ 	.byte	0x35, 0x74, 0x68, 0x68, 0x6a, 0x79, 0x33, 0x78, 0x73, 0x6d, 0x6d, 0x6d, 0x37, 0x63, 0x36, 0x6a
        /*012b*/ 	.byte	0x66, 0x65, 0x6e, 0x7a, 0x7a, 0x72, 0x63, 0x70, 0x64, 0x35, 0x37, 0x6d, 0x34, 0x63, 0x6e, 0x36
        /*013b*/ 	.byte	0x6b, 0x6b, 0x65, 0x2e, 0x70, 0x79, 0x00
.L_1:


//--------------------- SYMBOLS --------------------------

	.type		__assertfail,@function
